	.headerflags	@"EF_CUDA_TEXMODE_UNIFIED EF_CUDA_64BIT_ADDRESS EF_CUDA_ACCELERATORS EF_CUDA_SM90 EF_CUDA_VIRTUAL_SM(EF_CUDA_SM90)"
	.elftype	@"ET_EXEC"


//--------------------- .nv.info                  --------------------------
	.section	.nv.info,"",@"SHT_CUDA_INFO"
	.align	4


	//----- nvinfo : EIATTR_REGCOUNT
	.align		4
        /*0000*/ 	.byte	0x04, 0x2f
        /*0002*/ 	.short	(.L_3 - .L_2)
	.align		4
.L_2:
        /*0004*/ 	.word	index@(triton_poi_fused__native_batch_norm_legit_no_training_silu_32)
        /*0008*/ 	.word	0x00000028


	//----- nvinfo : EIATTR_MIN_STACK_SIZE
	.align		4
.L_3:
        /*000c*/ 	.byte	0x04, 0x12
        /*000e*/ 	.short	(.L_5 - .L_4)
	.align		4
.L_4:
        /*0010*/ 	.word	index@(triton_poi_fused__native_batch_norm_legit_no_training_silu_32)
        /*0014*/ 	.word	0x00000000


	//----- nvinfo : EIATTR_FRAME_SIZE
	.align		4
.L_5:
        /*0018*/ 	.byte	0x04, 0x11
        /*001a*/ 	.short	(.L_7 - .L_6)
	.align		4
.L_6:
        /*001c*/ 	.word	index@(triton_poi_fused__native_batch_norm_legit_no_training_silu_32)
        /*0020*/ 	.word	0x00000000


	//----- nvinfo : EIATTR_MIN_STACK_SIZE
	.align		4
.L_7:
        /*0024*/ 	.byte	0x04, 0x12
        /*0026*/ 	.short	(.L_9 - .L_8)
	.align		4
.L_8:
        /*0028*/ 	.word	index@(triton_poi_fused__native_batch_norm_legit_no_training_silu_32)
        /*002c*/ 	.word	0x00000000
.L_9:


//--------------------- .nv.info.triton_poi_fused__native_batch_norm_legit_no_training_silu_32 --------------------------
	.section	.nv.info.triton_poi_fused__native_batch_norm_legit_no_training_silu_32,"",@"SHT_CUDA_INFO"
	.sectionflags	@""
	.align	4


	//----- nvinfo : EIATTR_CUDA_API_VERSION
	.align		4
        /*0000*/ 	.byte	0x04, 0x37
        /*0002*/ 	.short	(.L_11 - .L_10)
.L_10:
        /*0004*/ 	.word	0x0000007c


	//----- nvinfo : EIATTR_KPARAM_INFO
	.align		4
.L_11:
        /*0008*/ 	.byte	0x04, 0x17
        /*000a*/ 	.short	(.L_13 - .L_12)
.L_12:
        /*000c*/ 	.word	0x00000000
        /*0010*/ 	.short	0x0007
        /*0012*/ 	.short	0x0034
        /*0014*/ 	.byte	0x00, 0xf0, 0x11, 0x00


	//----- nvinfo : EIATTR_KPARAM_INFO
	.align		4
.L_13:
        /*0018*/ 	.byte	0x04, 0x17
        /*001a*/ 	.short	(.L_15 - .L_14)
.L_14:
        /*001c*/ 	.word	0x00000000
        /*0020*/ 	.short	0x0006
        /*0022*/ 	.short	0x0030
        /*0024*/ 	.byte	0x00, 0xf0, 0x11, 0x00


	//----- nvinfo : EIATTR_KPARAM_INFO
	.align		4
.L_15:
        /*0028*/ 	.byte	0x04, 0x17
        /*002a*/ 	.short	(.L_17 - .L_16)
.L_16:
        /*002c*/ 	.word	0x00000000
        /*0030*/ 	.short	0x0005
        /*0032*/ 	.short	0x0028
        /*0034*/ 	.byte	0x00, 0xf4, 0x21, 0x00


	//----- nvinfo : EIATTR_KPARAM_INFO
	.align		4
.L_17:
        /*0038*/ 	.byte	0x04, 0x17
        /*003a*/ 	.short	(.L_19 - .L_18)
.L_18:
        /*003c*/ 	.word	0x00000000
        /*0040*/ 	.short	0x0004
        /*0042*/ 	.short	0x0020
        /*0044*/ 	.byte	0x00, 0xf4, 0x21, 0x00


	//----- nvinfo : EIATTR_KPARAM_INFO
	.align		4
.L_19:
        /*0048*/ 	.byte	0x04, 0x17
        /*004a*/ 	.short	(.L_21 - .L_20)
.L_20:
        /*004c*/ 	.word	0x00000000
        /*0050*/ 	.short	0x0003
        /*0052*/ 	.short	0x0018
        /*0054*/ 	.byte	0x00, 0xf4, 0x21, 0x00


	//----- nvinfo : EIATTR_KPARAM_INFO
	.align		4
.L_21:
        /*0058*/ 	.byte	0x04, 0x17
        /*005a*/ 	.short	(.L_23 - .L_22)
.L_22:
        /*005c*/ 	.word	0x00000000
        /*0060*/ 	.short	0x0002
        /*0062*/ 	.short	0x0010
        /*0064*/ 	.byte	0x00, 0xf4, 0x21, 0x00


	//----- nvinfo : EIATTR_KPARAM_INFO
	.align		4
.L_23:
        /*0068*/ 	.byte	0x04, 0x17
        /*006a*/ 	.short	(.L_25 - .L_24)
.L_24:
        /*006c*/ 	.word	0x00000000
        /*0070*/ 	.short	0x0001
        /*0072*/ 	.short	0x0008
        /*0074*/ 	.byte	0x00, 0xf4, 0x21, 0x00


	//----- nvinfo : EIATTR_KPARAM_INFO
	.align		4
.L_25:
        /*0078*/ 	.byte	0x04, 0x17
        /*007a*/ 	.short	(.L_27 - .L_26)
.L_26:
        /*007c*/ 	.word	0x00000000
        /*0080*/ 	.short	0x0000
        /*0082*/ 	.short	0x0000
        /*0084*/ 	.byte	0x00, 0xf4, 0x21, 0x00


	//----- nvinfo : EIATTR_SPARSE_MMA_MASK
	.align		4
.L_27:
        /*0088*/ 	.byte	0x03, 0x50
        /*008a*/ 	.short	0x0000


	//----- nvinfo : EIATTR_MAXREG_COUNT
	.align		4
        /*008c*/ 	.byte	0x03, 0x1b
        /*008e*/ 	.short	0x00ff


	//----- nvinfo : EIATTR_EXIT_INSTR_OFFSETS
	.align		4
        /*0090*/ 	.byte	0x04, 0x1c
        /*0092*/ 	.short	(.L_29 - .L_28)


	//   ....[0]....
.L_28:
        /*0094*/ 	.word	0x00001bc0


	//   ....[1]....
        /*0098*/ 	.word	0x00001c10


	//----- nvinfo : EIATTR_REQNTID
	.align		4
.L_29:
        /*009c*/ 	.byte	0x04, 0x10
        /*009e*/ 	.short	(.L_31 - .L_30)
.L_30:
        /*00a0*/ 	.word	0x00000100
        /*00a4*/ 	.word	0x00000001
        /*00a8*/ 	.word	0x00000001


	//----- nvinfo : EIATTR_CBANK_PARAM_SIZE
	.align		4
.L_31:
        /*00ac*/ 	.byte	0x03, 0x19
        /*00ae*/ 	.short	0x0038


	//----- nvinfo : EIATTR_PARAM_CBANK
	.align		4
        /*00b0*/ 	.byte	0x04, 0x0a
        /*00b2*/ 	.short	(.L_33 - .L_32)
	.align		4
.L_32:
        /*00b4*/ 	.word	index@(.nv.constant0.triton_poi_fused__native_batch_norm_legit_no_training_silu_32)
        /*00b8*/ 	.short	0x0210
        /*00ba*/ 	.short	0x0038


	//----- nvinfo : EIATTR_SW_WAR
	.align		4
.L_33:
        /*00bc*/ 	.byte	0x04, 0x36
        /*00be*/ 	.short	(.L_35 - .L_34)
.L_34:
        /*00c0*/ 	.word	0x00000008
.L_35:


//--------------------- .nv.callgraph             --------------------------
	.section	.nv.callgraph,"",@"SHT_CUDA_CALLGRAPH"
	.align	4
	.sectionentsize	8
	.align		4
        /*0000*/ 	.word	0x00000000
	.align		4
        /*0004*/ 	.word	0xffffffff
	.align		4
        /*0008*/ 	.word	0x00000000
	.align		4
        /*000c*/ 	.word	0xfffffffe
	.align		4
        /*0010*/ 	.word	0x00000000
	.align		4
        /*0014*/ 	.word	0xfffffffd
	.align		4
        /*0018*/ 	.word	0x00000000
	.align		4
        /*001c*/ 	.word	0xfffffffc


//--------------------- .nv.constant4             --------------------------
	.section	.nv.constant4,"a",@progbits
	.align	8
	.align		8
.nv.constant4:
        /*0000*/ 	.dword	_$_str
	.align		8
        /*0008*/ 	.dword	_$_str_$_2


//--------------------- .text.triton_poi_fused__native_batch_norm_legit_no_training_silu_32 --------------------------
	.section	.text.triton_poi_fused__native_batch_norm_legit_no_training_silu_32,"ax",@progbits
	.sectionflags	@"SHF_BARRIERS=1"
	.align	128
        .global         triton_poi_fused__native_batch_norm_legit_no_training_silu_32
        .type           triton_poi_fused__native_batch_norm_legit_no_training_silu_32,@function
        .size           triton_poi_fused__native_batch_norm_legit_no_training_silu_32,(.L_x_1 - triton_poi_fused__native_batch_norm_legit_no_training_silu_32)
        .other          triton_poi_fused__native_batch_norm_legit_no_training_silu_32,@"STO_CUDA_ENTRY STV_DEFAULT"
triton_poi_fused__native_batch_norm_legit_no_training_silu_32:
.text.triton_poi_fused__native_batch_norm_legit_no_training_silu_32:
[----:B------:R-:W0:Y:S01]  /*0000*/  LDC R1, c[0x0][0x28] ;  /* 0x00000a00ff017b82 */ /* 0x000e220000000800 */
[----:B------:R-:W1:Y:S07]  /*0010*/  S2R R0, SR_TID.X ;  /* 0x0000000000007919 */ /* 0x000e6e0000002100 */
[----:B------:R-:W2:Y:S01]  /*0020*/  LDC.64 R28, c[0x0][0x210] ;  /* 0x00008400ff1c7b82 */ /* 0x000ea20000000a00 */
[----:B------:R-:W-:Y:S02]  /*0030*/  CS2R R4, SRZ ;  /* 0x0000000000047805 */ /* 0x000fe4000001ff00 */
[----:B------:R-:W-:Y:S01]  /*0040*/  CS2R R6, SRZ ;  /* 0x0000000000067805 */ /* 0x000fe2000001ff00 */
[----:B------:R-:W3:Y:S01]  /*0050*/  S2R R2, SR_CTAID.X ;  /* 0x0000000000027919 */ /* 0x000ee20000002500 */
[----:B------:R-:W-:Y:S01]  /*0060*/  ULDC.64 UR6, c[0x0][0x208] ;  /* 0x0000820000067ab9 */ /* 0x000fe20000000a00 */
[----:B------:R-:W-:Y:S01]  /*0070*/  CS2R R10, SRZ ;  /* 0x00000000000a7805 */ /* 0x000fe2000001ff00 */
[----:B------:R-:W4:Y:S01]  /*0080*/  S2R R3, SR_CTAID.Y ;  /* 0x0000000000037919 */ /* 0x000f220000002600 */
[----:B------:R-:W5:Y:S08]  /*0090*/  LDC.64 R20, c[0x0][0x218] ;  /* 0x00008600ff147b82 */ /* 0x000f700000000a00 */
[----:B------:R-:W5:Y:S01]  /*00a0*/  LDC.64 R36, c[0x0][0x220] ;  /* 0x00008800ff247b82 */ /* 0x000f620000000a00 */
[----:B-1----:R-:W-:-:S02]  /*00b0*/  SHF.R.U32.HI R32, RZ, 0x2, R0 ;  /* 0x00000002ff207819 */ /* 0x002fc40000011600 */
[----:B------:R-:W-:Y:S02]  /*00c0*/  SHF.L.U32 R33, R0, 0x2, RZ ;  /* 0x0000000200217819 */ /* 0x000fe400000006ff */
[----:B---3--:R-:W-:Y:S02]  /*00d0*/  SHF.L.U32 R2, R2, 0x4, RZ ;  /* 0x0000000402027819 */ /* 0x008fe400000006ff */
[----:B------:R-:W-:Y:S02]  /*00e0*/  SGXT.U32 R32, R32, 0x6 ;  /* 0x000000062020781a */ /* 0x000fe40000000000 */
[----:B------:R-:W-:Y:S02]  /*00f0*/  LOP3.LUT R34, R2, 0xc, R33, 0xf8, !PT ;  /* 0x0000000c02227812 */ /* 0x000fe400078ef821 */
[----:B----4-:R-:W-:Y:S02]  /*0100*/  PRMT R23, R32, 0x6540, R3 ;  /* 0x0000654020177816 */ /* 0x010fe40000000003 */
[----:B------:R-:W-:-:S02]  /*0110*/  ISETP.GE.AND P0, PT, R34, 0x100, PT ;  /* 0x000001002200780c */ /* 0x000fc40003f06270 */
[CC--:B------:R-:W-:Y:S02]  /*0120*/  LEA R19, R23.reuse, R34.reuse, 0x8 ;  /* 0x0000002217137211 */ /* 0x0c0fe400078e40ff */
[C---:B------:R-:W-:Y:S02]  /*0130*/  ISETP.LT.AND P1, PT, R23.reuse, 0x100, !P0 ;  /* 0x000001001700780c */ /* 0x040fe40004721270 */
[----:B------:R-:W-:Y:S01]  /*0140*/  LOP3.LUT R9, R23, 0x80, RZ, 0xfc, !PT ;  /* 0x0000008017097812 */ /* 0x000fe200078efcff */
[----:B--2---:R-:W-:Y:S01]  /*0150*/  IMAD.WIDE R18, R19, 0x4, R28 ;  /* 0x0000000413127825 */ /* 0x004fe200078e021c */
[----:B------:R-:W-:Y:S02]  /*0160*/  LOP3.LUT R17, R23, 0xc0, RZ, 0xfc, !PT ;  /* 0x000000c017117812 */ /* 0x000fe400078efcff */
[C---:B------:R-:W-:Y:S02]  /*0170*/  ISETP.LT.AND P2, PT, R9.reuse, 0x100, !P0 ;  /* 0x000001000900780c */ /* 0x040fe40004741270 */
[----:B------:R-:W-:-:S02]  /*0180*/  LEA R25, R9, R34, 0x8 ;  /* 0x0000002209197211 */ /* 0x000fc400078e40ff */
[----:B------:R-:W-:-:S03]  /*0190*/  CS2R R8, SRZ ;  /* 0x0000000000087805 */ /* 0x000fc6000001ff00 */
[----:B------:R-:W2:Y:S01]  /*01a0*/  @P1 LDG.E.128 R4, desc[UR6][R18.64] ;  /* 0x0000000612041981 */ /* 0x000ea2000c1e1d00 */
[----:B------:R-:W-:Y:S01]  /*01b0*/  ISETP.LT.AND P1, PT, R17, 0x100, !P0 ;  /* 0x000001001100780c */ /* 0x000fe20004721270 */
[----:B------:R-:W-:Y:S01]  /*01c0*/  IMAD.WIDE R24, R25, 0x4, R28 ;  /* 0x0000000419187825 */ /* 0x000fe200078e021c */
[----:B------:R-:W-:Y:S02]  /*01d0*/  LEA R27, R17, R34, 0x8 ;  /* 0x00000022111b7211 */ /* 0x000fe400078e40ff */
[----:B------:R-:W-:Y:S02]  /*01e0*/  CS2R R12, SRZ ;  /* 0x00000000000c7805 */ /* 0x000fe4000001ff00 */
[----:B------:R-:W-:Y:S01]  /*01f0*/  CS2R R14, SRZ ;  /* 0x00000000000e7805 */ /* 0x000fe2000001ff00 */
[----:B------:R1:W3:Y:S01]  /*0200*/  @P2 LDG.E.128 R8, desc[UR6][R24.64] ;  /* 0x0000000618082981 */ /* 0x0002e2000c1e1d00 */
[----:B------:R-:W-:Y:S02]  /*0210*/  LOP3.LUT R31, R23, 0x40, RZ, 0xfc, !PT ;  /* 0x00000040171f7812 */ /* 0x000fe400078efcff */
[----:B------:R-:W-:Y:S01]  /*0220*/  CS2R R22, SRZ ;  /* 0x0000000000167805 */ /* 0x000fe2000001ff00 */
[----:B0----5:R-:W-:Y:S01]  /*0230*/  IMAD.WIDE R36, R34, 0x4, R36 ;  /* 0x0000000422247825 */ /* 0x021fe200078e0224 */
[----:B------:R-:W-:-:S03]  /*0240*/  CS2R R16, SRZ ;  /* 0x0000000000107805 */ /* 0x000fc6000001ff00 */
[----:B-1----:R-:W-:Y:S01]  /*0250*/  IMAD.WIDE R24, R27, 0x4, R28 ;  /* 0x000000041b187825 */ /* 0x002fe200078e021c */
[----:B------:R-:W-:-:S03]  /*0260*/  CS2R R18, SRZ ;  /* 0x0000000000127805 */ /* 0x000fc6000001ff00 */
[----:B------:R-:W-:Y:S01]  /*0270*/  IMAD.WIDE R26, R34, 0x4, R20 ;  /* 0x00000004221a7825 */ /* 0x000fe200078e0214 */
[----:B------:R-:W-:Y:S01]  /*0280*/  CS2R R20, SRZ ;  /* 0x0000000000147805 */ /* 0x000fe2000001ff00 */
[----:B------:R0:W4:Y:S01]  /*0290*/  @P1 LDG.E.128 R12, desc[UR6][R24.64] ;  /* 0x00000006180c1981 */ /* 0x000122000c1e1d00 */
[C---:B------:R-:W-:Y:S02]  /*02a0*/  ISETP.LT.AND P1, PT, R31.reuse, 0x100, !P0 ;  /* 0x000001001f00780c */ /* 0x040fe40004721270 */
[----:B------:R-:W-:Y:S01]  /*02b0*/  LEA R31, R31, R34, 0x8 ;  /* 0x000000221f1f7211 */ /* 0x000fe200078e40ff */
[----:B------:R1:W3:Y:S04]  /*02c0*/  @!P0 LDG.E.EL.128 R16, desc[UR6][R26.64] ;  /* 0x000000061a108981 */ /* 0x0002e8000c2e1d00 */
[----:B------:R-:W5:Y:S01]  /*02d0*/  @!P0 LDG.E.EL.128 R20, desc[UR6][R36.64] ;  /* 0x0000000624148981 */ /* 0x000f62000c2e1d00 */
[----:B------:R-:W-:Y:S01]  /*02e0*/  IMAD.WIDE R28, R31, 0x4, R28 ;  /* 0x000000041f1c7825 */ /* 0x000fe200078e021c */
[----:B0-----:R-:W-:Y:S01]  /*02f0*/  CS2R R24, SRZ ;  /* 0x0000000000187805 */ /* 0x001fe2000001ff00 */
[----:B------:R-:W0:Y:S01]  /*0300*/  LDC.64 R30, c[0x0][0x228] ;  /* 0x00008a00ff1e7b82 */ /* 0x000e220000000a00 */
[----:B-1----:R-:W-:-:S06]  /*0310*/  CS2R R26, SRZ ;  /* 0x00000000001a7805 */ /* 0x002fcc000001ff00 */
[----:B------:R1:W4:Y:S02]  /*0320*/  @P1 LDG.E.128 R24, desc[UR6][R28.64] ;  /* 0x000000061c181981 */ /* 0x000324000c1e1d00 */
[----:B-1----:R-:W-:Y:S01]  /*0330*/  CS2R R28, SRZ ;  /* 0x00000000001c7805 */ /* 0x002fe2000001ff00 */
[----:B0-----:R-:W-:Y:S01]  /*0340*/  IMAD.WIDE R36, R34, 0x4, R30 ;  /* 0x0000000422247825 */ /* 0x001fe200078e021e */
[----:B------:R-:W-:-:S06]  /*0350*/  CS2R R30, SRZ ;  /* 0x00000000001e7805 */ /* 0x000fcc000001ff00 */
[----:B------:R0:W4:Y:S01]  /*0360*/  @!P0 LDG.E.EL.128 R28, desc[UR6][R36.64] ;  /* 0x00000006241c8981 */ /* 0x000122000c2e1d00 */
[----:B-----5:R-:W-:Y:S01]  /*0370*/  FADD R35, R20, 0.0010000000474974513054 ;  /* 0x3a83126f14237421 */ /* 0x020fe20000000000 */
[----:B---3--:R-:W-:-:S03]  /*0380*/  FADD R20, -R19, R11 ;  /* 0x0000000b13147221 */ /* 0x008fc60000000100 */
[----:B------:R-:W1:Y:S01]  /*0390*/  MUFU.SQRT R11, R35 ;  /* 0x00000023000b7308 */ /* 0x000e620000002000 */
[C---:B--2---:R-:W-:Y:S01]  /*03a0*/  FADD R7, -R19.reuse, R7 ;  /* 0x0000000713077221 */ /* 0x044fe20000000100 */
[C---:B----4-:R-:W-:Y:S01]  /*03b0*/  FADD R15, -R19.reuse, R15 ;  /* 0x0000000f130f7221 */ /* 0x050fe20000000100 */
[----:B------:R-:W-:Y:S01]  /*03c0*/  FADD R22, R22, 0.0010000000474974513054 ;  /* 0x3a83126f16167421 */ /* 0x000fe20000000000 */
[----:B------:R-:W-:Y:S01]  /*03d0*/  FADD R27, -R19, R27 ;  /* 0x0000001b131b7221 */ /* 0x000fe20000000100 */
[C---:B------:R-:W-:Y:S01]  /*03e0*/  FADD R19, -R18.reuse, R10 ;  /* 0x0000000a12137221 */ /* 0x040fe20000000100 */
[----:B------:R-:W-:Y:S01]  /*03f0*/  FADD R10, R21, 0.0010000000474974513054 ;  /* 0x3a83126f150a7421 */ /* 0x000fe20000000000 */
[C---:B------:R-:W-:Y:S01]  /*0400*/  FADD R6, -R18.reuse, R6 ;  /* 0x0000000612067221 */ /* 0x040fe20000000100 */
[C---:B------:R-:W-:Y:S01]  /*0410*/  FADD R14, -R18.reuse, R14 ;  /* 0x0000000e120e7221 */ /* 0x040fe20000000100 */
[----:B------:R-:W-:Y:S02]  /*0420*/  FADD R26, -R18, R26 ;  /* 0x0000001a121a7221 */ /* 0x000fe40000000100 */
[----:B------:R-:W2:Y:S01]  /*0430*/  MUFU.SQRT R18, R22 ;  /* 0x0000001600127308 */ /* 0x000ea20000002000 */
[----:B-1----:R-:W-:-:S07]  /*0440*/  FSETP.GT.AND P5, PT, R11, 8.50705917302346158658e+37, PT ;  /* 0x7e8000000b00780b */ /* 0x002fce0003fa4000 */
[----:B------:R-:W1:Y:S01]  /*0450*/  MUFU.SQRT R10, R10 ;  /* 0x0000000a000a7308 */ /* 0x000e620000002000 */
[----:B------:R-:W-:Y:S01]  /*0460*/  FSETP.GEU.AND P6, PT, R11, 1.175494350822287508e-38, PT ;  /* 0x008000000b00780b */ /* 0x000fe20003fce000 */
[----:B------:R-:W-:-:S04]  /*0470*/  FADD R23, R23, 0.0010000000474974513054 ;  /* 0x3a83126f17177421 */ /* 0x000fc80000000000 */
[----:B------:R-:W-:Y:S01]  /*0480*/  @P5 FMUL R11, R11, 0.25 ;  /* 0x3e8000000b0b5820 */ /* 0x000fe20000400000 */
[----:B--2---:R-:W-:Y:S01]  /*0490*/  FSETP.GT.AND P3, PT, R18, 8.50705917302346158658e+37, PT ;  /* 0x7e8000001200780b */ /* 0x004fe20003f64000 */
[----:B------:R-:W-:Y:S01]  /*04a0*/  FADD R22, -R16, R12 ;  /* 0x0000000c10167221 */ /* 0x000fe20000000100 */
[----:B------:R-:W-:Y:S02]  /*04b0*/  FSETP.GEU.AND P4, PT, R18, 1.175494350822287508e-38, PT ;  /* 0x008000001200780b */ /* 0x000fe40003f8e000 */
[----:B-1----:R-:W-:-:S03]  /*04c0*/  FSETP.GT.AND P1, PT, R10, 8.50705917302346158658e+37, PT ;  /* 0x7e8000000a00780b */ /* 0x002fc60003f24000 */
[----:B------:R-:W-:Y:S01]  /*04d0*/  @!P6 FMUL R11, R11, 16777216 ;  /* 0x4b8000000b0be820 */ /* 0x000fe20000400000 */
[----:B------:R-:W-:Y:S01]  /*04e0*/  FSETP.GEU.AND P2, PT, R10, 1.175494350822287508e-38, PT ;  /* 0x008000000a00780b */ /* 0x000fe20003f4e000 */
[----:B------:R-:W-:Y:S01]  /*04f0*/  HFMA2.MMA R12, -RZ, RZ, 1.625, 0 ;  /* 0x3e800000ff0c7435 */ /* 0x000fe200000001ff */
[----:B0-----:R-:W0:Y:S03]  /*0500*/  MUFU.SQRT R36, R23 ;  /* 0x0000001700247308 */ /* 0x001e260000002000 */
[----:B------:R-:W-:Y:S01]  /*0510*/  @P3 FMUL R18, R18, 0.25 ;  /* 0x3e80000012123820 */ /* 0x000fe20000400000 */
[C---:B------:R-:W-:Y:S01]  /*0520*/  FADD R5, -R17.reuse, R5 ;  /* 0x0000000511057221 */ /* 0x040fe20000000100 */
[C---:B------:R-:W-:Y:S01]  /*0530*/  FADD R21, -R17.reuse, R9 ;  /* 0x0000000911157221 */ /* 0x040fe20000000100 */
[C---:B------:R-:W-:Y:S02]  /*0540*/  FADD R13, -R17.reuse, R13 ;  /* 0x0000000d110d7221 */ /* 0x040fe40000000100 */
[----:B------:R-:W1:Y:S01]  /*0550*/  MUFU.RCP R11, R11 ;  /* 0x0000000b000b7308 */ /* 0x000e620000001000 */
[----:B------:R-:W-:Y:S01]  /*0560*/  @P1 FMUL R10, R10, 0.25 ;  /* 0x3e8000000a0a1820 */ /* 0x000fe20000400000 */
[----:B------:R-:W-:Y:S01]  /*0570*/  FADD R25, -R17, R25 ;  /* 0x0000001911197221 */ /* 0x000fe20000000100 */
[----:B------:R-:W-:Y:S01]  /*0580*/  FADD R17, -R16, R8 ;  /* 0x0000000810117221 */ /* 0x000fe20000000100 */
[----:B------:R-:W-:Y:S01]  /*0590*/  FSEL R8, R12, 1, P5 ;  /* 0x3f8000000c087808 */ /* 0x000fe20002800000 */
[----:B------:R-:W-:Y:S01]  /*05a0*/  @!P2 FMUL R10, R10, 16777216 ;  /* 0x4b8000000a0aa820 */ /* 0x000fe20000400000 */
[----:B------:R-:W-:Y:S01]  /*05b0*/  @!P4 FMUL R18, R18, 16777216 ;  /* 0x4b8000001212c820 */ /* 0x000fe20000400000 */
[----:B------:R-:W-:Y:S01]  /*05c0*/  FADD R35, -R16, R24 ;  /* 0x0000001810237221 */ /* 0x000fe20000000100 */
[----:B0-----:R-:W-:Y:S01]  /*05d0*/  FSETP.GT.AND P5, PT, R36, 8.50705917302346158658e+37, PT ;  /* 0x7e8000002400780b */ /* 0x001fe20003fa4000 */
[----:B------:R-:W-:Y:S01]  /*05e0*/  @!P6 FMUL R8, R8, 16777216 ;  /* 0x4b8000000808e820 */ /* 0x000fe20000400000 */
[----:B------:R-:W0:Y:S01]  /*05f0*/  MUFU.RCP R24, R10 ;  /* 0x0000000a00187308 */ /* 0x000e220000001000 */
[----:B------:R-:W-:-:S02]  /*0600*/  FSEL R9, R12, 1, P1 ;  /* 0x3f8000000c097808 */ /* 0x000fc40000800000 */
[----:B------:R-:W-:-:S05]  /*0610*/  FSETP.GEU.AND P1, PT, R36, 1.175494350822287508e-38, PT ;  /* 0x008000002400780b */ /* 0x000fca0003f2e000 */
[----:B------:R-:W2:Y:S01]  /*0620*/  MUFU.RCP R23, R18 ;  /* 0x0000001200177308 */ /* 0x000ea20000001000 */
[----:B-1----:R-:W-:Y:S01]  /*0630*/  FMUL R11, R11, R8 ;  /* 0x000000080b0b7220 */ /* 0x002fe20000400000 */
[----:B------:R-:W-:Y:S01]  /*0640*/  FSEL R8, R12, 1, P3 ;  /* 0x3f8000000c087808 */ /* 0x000fe20001800000 */
[----:B------:R-:W-:-:S04]  /*0650*/  @!P2 FMUL R9, R9, 16777216 ;  /* 0x4b8000000909a820 */ /* 0x000fc80000400000 */
[----:B------:R-:W-:Y:S01]  /*0660*/  @!P4 FMUL R8, R8, 16777216 ;  /* 0x4b8000000808c820 */ /* 0x000fe20000400000 */
[----:B------:R-:W-:Y:S01]  /*0670*/  @P5 FMUL R36, R36, 0.25 ;  /* 0x3e80000024245820 */ /* 0x000fe20000400000 */
[----:B0-----:R-:W-:-:S03]  /*0680*/  FMUL R24, R24, R9 ;  /* 0x0000000918187220 */ /* 0x001fc60000400000 */
[----:B------:R-:W-:Y:S01]  /*0690*/  @!P1 FMUL R36, R36, 16777216 ;  /* 0x4b80000024249820 */ /* 0x000fe20000400000 */
[----:B--2---:R-:W-:Y:S02]  /*06a0*/  FMUL R23, R23, R8 ;  /* 0x0000000817177220 */ /* 0x004fe40000400000 */
[----:B------:R-:W0:Y:S01]  /*06b0*/  LDC.64 R8, c[0x0][0x230] ;  /* 0x00008c00ff087b82 */ /* 0x000e220000000a00 */
[----:B------:R-:W-:Y:S02]  /*06c0*/  FADD R4, -R16, R4 ;  /* 0x0000000410047221 */ /* 0x000fe40000000100 */
[----:B------:R1:W2:Y:S01]  /*06d0*/  MUFU.RCP R16, R36 ;  /* 0x0000002400107308 */ /* 0x0002a20000001000 */
[----:B------:R-:W-:-:S05]  /*06e0*/  FSEL R37, R12, 1, P5 ;  /* 0x3f8000000c257808 */ /* 0x000fca0002800000 */
[----:B------:R-:W-:Y:S01]  /*06f0*/  @!P1 FMUL R37, R37, 16777216 ;  /* 0x4b80000025259820 */ /* 0x000fe20000400000 */
[-C--:B------:R-:W-:Y:S01]  /*0700*/  FMUL R18, R25, R24.reuse ;  /* 0x0000001819127220 */ /* 0x080fe20000400000 */
[-C--:B------:R-:W-:Y:S01]  /*0710*/  FMUL R13, R13, R24.reuse ;  /* 0x000000180d0d7220 */ /* 0x080fe20000400000 */
[-C--:B-1----:R-:W-:Y:S01]  /*0720*/  FMUL R36, R21, R24.reuse ;  /* 0x0000001815247220 */ /* 0x082fe20000400000 */
[-C--:B------:R-:W-:Y:S01]  /*0730*/  FMUL R35, R35, R11.reuse ;  /* 0x0000000b23237220 */ /* 0x080fe20000400000 */
[-C--:B------:R-:W-:Y:S01]  /*0740*/  FMUL R17, R17, R11.reuse ;  /* 0x0000000b11117220 */ /* 0x080fe20000400000 */
[----:B------:R-:W-:Y:S01]  /*0750*/  FMUL R22, R22, R11 ;  /* 0x0000000b16167220 */ /* 0x000fe20000400000 */
[----:B--2---:R-:W-:Y:S01]  /*0760*/  FMUL R16, R16, R37 ;  /* 0x0000002510107220 */ /* 0x004fe20000400000 */
[----:B------:R-:W-:Y:S01]  /*0770*/  FMUL R37, R4, R11 ;  /* 0x0000000b04257220 */ /* 0x000fe20000400000 */
[----:B------:R-:W-:Y:S01]  /*0780*/  FMUL R4, R5, R24 ;  /* 0x0000001805047220 */ /* 0x000fe20000400000 */
[----:B------:R-:W-:Y:S01]  /*0790*/  CS2R R10, SRZ ;  /* 0x00000000000a7805 */ /* 0x000fe2000001ff00 */
[----:B0-----:R-:W-:Y:S01]  /*07a0*/  IMAD.WIDE R24, R34, 0x4, R8 ;  /* 0x0000000422187825 */ /* 0x001fe200078e0208 */
[----:B------:R-:W-:-:S06]  /*07b0*/  CS2R R8, SRZ ;  /* 0x0000000000087805 */ /* 0x000fcc000001ff00 */
[----:B------:R0:W2:Y:S01]  /*07c0*/  @!P0 LDG.E.EL.128 R8, desc[UR6][R24.64] ;  /* 0x0000000618088981 */ /* 0x0000a2000c2e1d00 */
[----:B------:R-:W1:Y:S01]  /*07d0*/  S2R R21, SR_TID.X ;  /* 0x0000000000157919 */ /* 0x000e620000002100 */
[----:B------:R-:W3:Y:S01]  /*07e0*/  S2UR UR5, SR_CgaCtaId ;  /* 0x00000000000579c3 */ /* 0x000ee20000008800 */
[-C--:B------:R-:W-:Y:S01]  /*07f0*/  FMUL R6, R6, R23.reuse ;  /* 0x0000001706067220 */ /* 0x080fe20000400000 */
[-C--:B------:R-:W-:Y:S01]  /*0800*/  FMUL R19, R19, R23.reuse ;  /* 0x0000001713137220 */ /* 0x080fe20000400000 */
[-C--:B------:R-:W-:Y:S01]  /*0810*/  FMUL R20, R20, R16.reuse ;  /* 0x0000001014147220 */ /* 0x080fe20000400000 */
[-C--:B0-----:R-:W-:Y:S01]  /*0820*/  FMUL R25, R26, R23.reuse ;  /* 0x000000171a197220 */ /* 0x081fe20000400000 */
[----:B------:R-:W-:Y:S01]  /*0830*/  FMUL R23, R14, R23 ;  /* 0x000000170e177220 */ /* 0x000fe20000400000 */
[----:B------:R-:W-:Y:S01]  /*0840*/  FMUL R14, R27, R16 ;  /* 0x000000101b0e7220 */ /* 0x000fe20000400000 */
[----:B------:R-:W-:Y:S02]  /*0850*/  UMOV UR4, 0x400 ;  /* 0x0000040000047882 */ /* 0x000fe40000000000 */
[----:B---3--:R-:W-:Y:S01]  /*0860*/  UPRMT UR4, UR5, 0x654, UR4 ;  /* 0x0000065405047896 */ /* 0x008fe20008000004 */
[----:B--2---:R-:W-:-:S04]  /*0870*/  FFMA R37, R37, R28, R8 ;  /* 0x0000001c25257223 */ /* 0x004fc80000000008 */
[----:B------:R-:W-:-:S04]  /*0880*/  FADD R5, RZ, -R37 ;  /* 0x80000025ff057221 */ /* 0x000fc80000000000 */
[----:B------:R-:W-:-:S05]  /*0890*/  FMUL R5, R5, 1.4426950216293334961 ;  /* 0x3fb8aa3b05057820 */ /* 0x000fca0000400000 */
[----:B------:R-:W-:Y:S01]  /*08a0*/  FSETP.GEU.AND P0, PT, R5, -126, PT ;  /* 0xc2fc00000500780b */ /* 0x000fe20003f0e000 */
[----:B------:R-:W-:Y:S01]  /*08b0*/  FFMA R4, R4, R29, R9 ;  /* 0x0000001d04047223 */ /* 0x000fe20000000009 */
[----:B------:R-:W-:-:S11]  /*08c0*/  FFMA R35, R35, R28, R8 ;  /* 0x0000001c23237223 */ /* 0x000fd60000000008 */
[----:B------:R-:W-:Y:S01]  /*08d0*/  @!P0 FMUL R5, R5, 0.5 ;  /* 0x3f00000005058820 */ /* 0x000fe20000400000 */
[----:B------:R-:W-:-:S05]  /*08e0*/  FFMA R17, R17, R28, R8 ;  /* 0x0000001c11117223 */ /* 0x000fca0000000008 */
[----:B------:R-:W0:Y:S01]  /*08f0*/  MUFU.EX2 R5, R5 ;  /* 0x0000000500057308 */ /* 0x000e220000000800 */
[----:B------:R-:W-:Y:S01]  /*0900*/  FFMA R22, R22, R28, R8 ;  /* 0x0000001c16167223 */ /* 0x000fe20000000008 */
[----:B------:R-:W-:Y:S01]  /*0910*/  FMUL R8, R7, R16 ;  /* 0x0000001007087220 */ /* 0x000fe20000400000 */
[----:B------:R-:W-:-:S04]  /*0920*/  FADD R7, RZ, -R4 ;  /* 0x80000004ff077221 */ /* 0x000fc80000000000 */
[----:B------:R-:W-:Y:S01]  /*0930*/  FMUL R7, R7, 1.4426950216293334961 ;  /* 0x3fb8aa3b07077820 */ /* 0x000fe20000400000 */
[----:B------:R-:W-:-:S04]  /*0940*/  FMUL R16, R15, R16 ;  /* 0x000000100f107220 */ /* 0x000fc80000400000 */
[----:B------:R-:W-:Y:S01]  /*0950*/  FSETP.GEU.AND P2, PT, R7, -126, PT ;  /* 0xc2fc00000700780b */ /* 0x000fe20003f4e000 */
[----:B0-----:R-:W-:Y:S01]  /*0960*/  @!P0 FMUL R5, R5, R5 ;  /* 0x0000000505058220 */ /* 0x001fe20000400000 */
[----:B------:R-:W-:-:S03]  /*0970*/  FFMA R6, R6, R30, R10 ;  /* 0x0000001e06067223 */ /* 0x000fc6000000000a */
[----:B------:R-:W-:Y:S01]  /*0980*/  FADD R15, R5, 1 ;  /* 0x3f800000050f7421 */ /* 0x000fe20000000000 */
[----:B------:R-:W-:Y:S01]  /*0990*/  FFMA R24, R14, R31, R11 ;  /* 0x0000001f0e187223 */ /* 0x000fe2000000000b */
[----:B------:R-:W-:-:S03]  /*09a0*/  FADD R14, RZ, -R6 ;  /* 0x80000006ff0e7221 */ /* 0x000fc60000000000 */
[----:B------:R-:W-:Y:S01]  /*09b0*/  FSETP.GT.AND P0, PT, R15, 8.50705917302346158658e+37, PT ;  /* 0x7e8000000f00780b */ /* 0x000fe20003f04000 */
[----:B------:R-:W-:Y:S02]  /*09c0*/  FMUL R14, R14, 1.4426950216293334961 ;  /* 0x3fb8aa3b0e0e7820 */ /* 0x000fe40000400000 */
[----:B------:R-:W-:Y:S01]  /*09d0*/  @!P2 FMUL R7, R7, 0.5 ;  /* 0x3f0000000707a820 */ /* 0x000fe20000400000 */
[-CC-:B------:R-:W-:Y:S01]  /*09e0*/  FFMA R18, R18, R29.reuse, R9.reuse ;  /* 0x0000001d12127223 */ /* 0x180fe20000000009 */
[-CC-:B------:R-:W-:Y:S01]  /*09f0*/  FFMA R36, R36, R29.reuse, R9.reuse ;  /* 0x0000001d24247223 */ /* 0x180fe20000000009 */
[----:B------:R-:W-:Y:S01]  /*0a00*/  FFMA R13, R13, R29, R9 ;  /* 0x0000001d0d0d7223 */ /* 0x000fe20000000009 */
[----:B------:R-:W-:Y:S01]  /*0a10*/  FADD R28, RZ, -R35 ;  /* 0x80000023ff1c7221 */ /* 0x000fe20000000000 */
[----:B-1----:R-:W-:Y:S02]  /*0a20*/  SHF.L.U32 R9, R21, 0xa, RZ ;  /* 0x0000000a15097819 */ /* 0x002fe400000006ff */
[----:B------:R-:W0:Y:S01]  /*0a30*/  MUFU.EX2 R21, R7 ;  /* 0x0000000700157308 */ /* 0x000e220000000800 */
[----:B------:R-:W-:Y:S01]  /*0a40*/  FSETP.GEU.AND P3, PT, R14, -126, PT ;  /* 0xc2fc00000e00780b */ /* 0x000fe20003f6e000 */
[----:B------:R-:W-:Y:S01]  /*0a50*/  FMUL R28, R28, 1.4426950216293334961 ;  /* 0x3fb8aa3b1c1c7820 */ /* 0x000fe20000400000 */
[----:B------:R-:W-:Y:S01]  /*0a60*/  LOP3.LUT R9, R9, 0xc00, RZ, 0xc0, !PT ;  /* 0x00000c0009097812 */ /* 0x000fe200078ec0ff */
[----:B------:R-:W-:Y:S01]  /*0a70*/  @P0 FMUL R15, R15, 0.25 ;  /* 0x3e8000000f0f0820 */ /* 0x000fe20000400000 */
[-CC-:B------:R-:W-:Y:S01]  /*0a80*/  FFMA R8, R8, R31.reuse, R11.reuse ;  /* 0x0000001f08087223 */ /* 0x180fe2000000000b */
[-CC-:B------:R-:W-:Y:S01]  /*0a90*/  FFMA R20, R20, R31.reuse, R11.reuse ;  /* 0x0000001f14147223 */ /* 0x180fe2000000000b */
[----:B------:R-:W-:Y:S01]  /*0aa0*/  FFMA R16, R16, R31, R11 ;  /* 0x0000001f10107223 */ /* 0x000fe2000000000b */
[----:B------:R-:W-:Y:S01]  /*0ab0*/  LOP3.LUT R11, R9, 0x100, RZ, 0xfc, !PT ;  /* 0x00000100090b7812 */ /* 0x000fe200078efcff */
[----:B------:R-:W1:Y:S01]  /*0ac0*/  MUFU.RCP R26, R15 ;  /* 0x0000000f001a7308 */ /* 0x000e620000001000 */
[----:B------:R-:W-:Y:S01]  /*0ad0*/  FSETP.GEU.AND P1, PT, R28, -126, PT ;  /* 0xc2fc00001c00780b */ /* 0x000fe20003f2e000 */
[-CC-:B------:R-:W-:Y:S01]  /*0ae0*/  FFMA R25, R25, R30.reuse, R10.reuse ;  /* 0x0000001e19197223 */ /* 0x180fe2000000000a */
[-CC-:B------:R-:W-:Y:S01]  /*0af0*/  FFMA R19, R19, R30.reuse, R10.reuse ;  /* 0x0000001e13137223 */ /* 0x180fe2000000000a */
[----:B------:R-:W-:Y:S01]  /*0b00*/  FFMA R23, R23, R30, R10 ;  /* 0x0000001e17177223 */ /* 0x000fe2000000000a */
[----:B------:R-:W-:Y:S01]  /*0b10*/  LEA.HI R30, R11, UR4, RZ, 0x1c ;  /* 0x000000040b1e7c11 */ /* 0x000fe2000f8fe0ff */
[----:B------:R-:W-:Y:S01]  /*0b20*/  FADD R11, RZ, -R18 ;  /* 0x80000012ff0b7221 */ /* 0x000fe20000000000 */
[----:B------:R-:W-:Y:S01]  /*0b30*/  @!P3 FMUL R14, R14, 0.5 ;  /* 0x3f0000000e0eb820 */ /* 0x000fe20000400000 */
[----:B------:R-:W-:Y:S01]  /*0b40*/  LOP3.LUT R27, R9, 0x200, RZ, 0xfc, !PT ;  /* 0x00000200091b7812 */ /* 0x000fe200078efcff */
[----:B0-----:R-:W-:Y:S01]  /*0b50*/  @!P2 FMUL R21, R21, R21 ;  /* 0x000000151515a220 */ /* 0x001fe20000400000 */
[----:B------:R-:W-:Y:S01]  /*0b60*/  LOP3.LUT R5, R9, R32, RZ, 0xfc, !PT ;  /* 0x0000002009057212 */ /* 0x000fe200078efcff */
[----:B------:R-:W-:Y:S01]  /*0b70*/  FMUL R11, R11, 1.4426950216293334961 ;  /* 0x3fb8aa3b0b0b7820 */ /* 0x000fe20000400000 */
[----:B------:R-:W-:-:S02]  /*0b80*/  LEA.HI R10, R9, UR4, RZ, 0x1c ;  /* 0x00000004090a7c11 */ /* 0x000fc4000f8fe0ff */
[----:B------:R-:W-:Y:S01]  /*0b90*/  LOP3.LUT R9, R9, 0x300, RZ, 0xfc, !PT ;  /* 0x0000030009097812 */ /* 0x000fe200078efcff */
[----:B------:R-:W-:Y:S01]  /*0ba0*/  FADD R21, R21, 1 ;  /* 0x3f80000015157421 */ /* 0x000fe20000000000 */
[----:B------:R-:W-:Y:S01]  /*0bb0*/  FSEL R29, R12, 1, P0 ;  /* 0x3f8000000c1d7808 */ /* 0x000fe20000000000 */
[----:B------:R-:W0:Y:S01]  /*0bc0*/  MUFU.EX2 R14, R14 ;  /* 0x0000000e000e7308 */ /* 0x000e220000000800 */
[----:B------:R-:W-:Y:S01]  /*0bd0*/  LEA.HI R32, R27, UR4, RZ, 0x1c ;  /* 0x000000041b207c11 */ /* 0x000fe2000f8fe0ff */
[----:B------:R-:W-:Y:S01]  /*0be0*/  @!P1 FMUL R28, R28, 0.5 ;  /* 0x3f0000001c1c9820 */ /* 0x000fe20000400000 */
[----:B------:R-:W-:Y:S01]  /*0bf0*/  FADD R27, RZ, -R25 ;  /* 0x80000019ff1b7221 */ /* 0x000fe20000000000 */
[----:B------:R-:W-:Y:S02]  /*0c00*/  LEA.HI R34, R9, UR4, RZ, 0x1c ;  /* 0x0000000409227c11 */ /* 0x000fe4000f8fe0ff */
[----:B------:R-:W-:Y:S02]  /*0c10*/  FSETP.GEU.AND P4, PT, R11, -126, PT ;  /* 0xc2fc00000b00780b */ /* 0x000fe40003f8e000 */
[----:B------:R-:W-:Y:S01]  /*0c20*/  LEA R9, R5, R30, 0x2 ;  /* 0x0000001e05097211 */ /* 0x000fe200078e10ff */
[----:B-1----:R-:W-:Y:S01]  /*0c30*/  FMUL R30, R26, R29 ;  /* 0x0000001d1a1e7220 */ /* 0x002fe20000400000 */
[----:B------:R-:W-:Y:S01]  /*0c40*/  FSETP.GT.AND P5, PT, R21, 8.50705917302346158658e+37, PT ;  /* 0x7e8000001500780b */ /* 0x000fe20003fa4000 */
[----:B------:R1:W2:Y:S01]  /*0c50*/  MUFU.EX2 R15, R28 ;  /* 0x0000001c000f7308 */ /* 0x0002a20000000800 */
[----:B------:R-:W-:Y:S01]  /*0c60*/  FMUL R27, R27, 1.4426950216293334961 ;  /* 0x3fb8aa3b1b1b7820 */ /* 0x000fe20000400000 */
[----:B------:R-:W-:-:S04]  /*0c70*/  FADD R26, RZ, -R24 ;  /* 0x80000018ff1a7221 */ /* 0x000fc80000000000 */
[----:B------:R-:W-:Y:S01]  /*0c80*/  FMUL R26, R26, 1.4426950216293334961 ;  /* 0x3fb8aa3b1a1a7820 */ /* 0x000fe20000400000 */
[----:B------:R-:W-:Y:S01]  /*0c90*/  FSETP.GEU.AND P6, PT, R27, -126, PT ;  /* 0xc2fc00001b00780b */ /* 0x000fe20003fce000 */
[----:B------:R-:W-:Y:S01]  /*0ca0*/  @!P4 FMUL R11, R11, 0.5 ;  /* 0x3f0000000b0bc820 */ /* 0x000fe20000400000 */
[----:B0-----:R-:W-:Y:S02]  /*0cb0*/  @!P3 FMUL R14, R14, R14 ;  /* 0x0000000e0e0eb220 */ /* 0x001fe40000400000 */
[----:B------:R-:W-:Y:S01]  /*0cc0*/  FSETP.GEU.AND P0, PT, R26, -126, PT ;  /* 0xc2fc00001a00780b */ /* 0x000fe20003f0e000 */
[----:B------:R-:W-:Y:S01]  /*0cd0*/  @P5 FMUL R21, R21, 0.25 ;  /* 0x3e80000015155820 */ /* 0x000fe20000400000 */
[----:B-1----:R-:W-:Y:S01]  /*0ce0*/  FADD R28, R14, 1 ;  /* 0x3f8000000e1c7421 */ /* 0x002fe20000000000 */
[----:B------:R-:W0:Y:S01]  /*0cf0*/  MUFU.EX2 R11, R11 ;  /* 0x0000000b000b7308 */ /* 0x000e220000000800 */
[----:B--2---:R-:W-:Y:S01]  /*0d00*/  @!P1 FMUL R15, R15, R15 ;  /* 0x0000000f0f0f9220 */ /* 0x004fe20000400000 */
[----:B------:R-:W-:-:S03]  /*0d10*/  FADD R14, RZ, -R17 ;  /* 0x80000011ff0e7221 */ /* 0x000fc60000000000 */
[----:B------:R-:W-:Y:S01]  /*0d20*/  FADD R29, R15, 1 ;  /* 0x3f8000000f1d7421 */ /* 0x000fe20000000000 */
[----:B------:R-:W-:Y:S01]  /*0d30*/  @!P6 FMUL R27, R27, 0.5 ;  /* 0x3f0000001b1be820 */ /* 0x000fe20000400000 */
[----:B------:R-:W-:Y:S01]  /*0d40*/  FMUL R15, R14, 1.4426950216293334961 ;  /* 0x3fb8aa3b0e0f7820 */ /* 0x000fe20000400000 */
[----:B------:R-:W1:Y:S01]  /*0d50*/  MUFU.RCP R21, R21 ;  /* 0x0000001500157308 */ /* 0x000e620000001000 */
[----:B------:R-:W-:Y:S01]  /*0d60*/  FSETP.GT.AND P1, PT, R28, 8.50705917302346158658e+37, PT ;  /* 0x7e8000001c00780b */ /* 0x000fe20003f24000 */
[----:B------:R-:W-:Y:S02]  /*0d70*/  @!P0 FMUL R26, R26, 0.5 ;  /* 0x3f0000001a1a8820 */ /* 0x000fe40000400000 */
[----:B------:R-:W-:-:S04]  /*0d80*/  FSETP.GEU.AND P3, PT, R15, -126, PT ;  /* 0xc2fc00000f00780b */ /* 0x000fc80003f6e000 */
[----:B------:R-:W2:Y:S01]  /*0d90*/  MUFU.EX2 R27, R27 ;  /* 0x0000001b001b7308 */ /* 0x000ea20000000800 */
[----:B------:R-:W-:Y:S01]  /*0da0*/  FMUL R37, R37, R30 ;  /* 0x0000001e25257220 */ /* 0x000fe20000400000 */
[----:B------:R-:W-:Y:S01]  /*0db0*/  FSEL R30, R12, 1, P5 ;  /* 0x3f8000000c1e7808 */ /* 0x000fe20002800000 */
[----:B0-----:R-:W-:-:S05]  /*0dc0*/  @!P4 FMUL R11, R11, R11 ;  /* 0x0000000b0b0bc220 */ /* 0x001fca0000400000 */
[----:B------:R-:W0:Y:S01]  /*0dd0*/  MUFU.EX2 R14, R26 ;  /* 0x0000001a000e7308 */ /* 0x000e220000000800 */
[----:B------:R-:W-:Y:S01]  /*0de0*/  @P1 FMUL R28, R28, 0.25 ;  /* 0x3e8000001c1c1820 */ /* 0x000fe20000400000 */
[----:B-1----:R-:W-:Y:S01]  /*0df0*/  FMUL R31, R21, R30 ;  /* 0x0000001e151f7220 */ /* 0x002fe20000400000 */
[----:B------:R-:W-:Y:S01]  /*0e00*/  FADD R30, R11, 1 ;  /* 0x3f8000000b1e7421 */ /* 0x000fe20000000000 */
[----:B------:R-:W-:Y:S01]  /*0e10*/  FSETP.GT.AND P2, PT, R29, 8.50705917302346158658e+37, PT ;  /* 0x7e8000001d00780b */ /* 0x000fe20003f44000 */
[----:B------:R-:W-:Y:S01]  /*0e20*/  @!P3 FMUL R15, R15, 0.5 ;  /* 0x3f0000000f0fb820 */ /* 0x000fe20000400000 */
[----:B--2---:R-:W-:Y:S02]  /*0e30*/  @!P6 FMUL R27, R27, R27 ;  /* 0x0000001b1b1be220 */ /* 0x004fe40000400000 */
[----:B------:R-:W1:Y:S01]  /*0e40*/  MUFU.RCP R28, R28 ;  /* 0x0000001c001c7308 */ /* 0x000e620000001000 */
[----:B------:R-:W-:Y:S01]  /*0e50*/  FSETP.GT.AND P4, PT, R30, 8.50705917302346158658e+37, PT ;  /* 0x7e8000001e00780b */ /* 0x000fe20003f84000 */
[----:B------:R-:W-:Y:S01]  /*0e60*/  FADD R21, R27, 1 ;  /* 0x3f8000001b157421 */ /* 0x000fe20000000000 */
[----:B0-----:R-:W-:-:S05]  /*0e70*/  @!P0 FMUL R14, R14, R14 ;  /* 0x0000000e0e0e8220 */ /* 0x001fca0000400000 */
[----:B------:R-:W0:Y:S01]  /*0e80*/  MUFU.EX2 R15, R15 ;  /* 0x0000000f000f7308 */ /* 0x000e220000000800 */
[----:B------:R-:W-:Y:S01]  /*0e90*/  FADD R26, R14, 1 ;  /* 0x3f8000000e1a7421 */ /* 0x000fe20000000000 */
[----:B------:R-:W-:Y:S01]  /*0ea0*/  FSETP.GT.AND P5, PT, R21, 8.50705917302346158658e+37, PT ;  /* 0x7e8000001500780b */ /* 0x000fe20003fa4000 */
[----:B------:R-:W-:Y:S01]  /*0eb0*/  @P2 FMUL R29, R29, 0.25 ;  /* 0x3e8000001d1d2820 */ /* 0x000fe20000400000 */
[----:B------:R-:W-:Y:S02]  /*0ec0*/  FSEL R11, R12, 1, P1 ;  /* 0x3f8000000c0b7808 */ /* 0x000fe40000800000 */
[----:B------:R-:W-:Y:S01]  /*0ed0*/  FSETP.GT.AND P0, PT, R26, 8.50705917302346158658e+37, PT ;  /* 0x7e8000001a00780b */ /* 0x000fe20003f04000 */
[----:B------:R-:W-:Y:S02]  /*0ee0*/  @P4 FMUL R30, R30, 0.25 ;  /* 0x3e8000001e1e4820 */ /* 0x000fe40000400000 */
[----:B-1----:R-:W-:Y:S01]  /*0ef0*/  FMUL R27, R28, R11 ;  /* 0x0000000b1c1b7220 */ /* 0x002fe20000400000 */
[----:B------:R-:W-:Y:S01]  /*0f00*/  FADD R11, RZ, -R36 ;  /* 0x80000024ff0b7221 */ /* 0x000fe20000000000 */
[----:B------:R-:W1:Y:S01]  /*0f10*/  MUFU.RCP R29, R29 ;  /* 0x0000001d001d7308 */ /* 0x000e620000001000 */
[----:B0-----:R-:W-:-:S02]  /*0f20*/  @!P3 FMUL R15, R15, R15 ;  /* 0x0000000f0f0fb220 */ /* 0x001fc40000400000 */
[----:B------:R-:W-:Y:S01]  /*0f30*/  FMUL R11, R11, 1.4426950216293334961 ;  /* 0x3fb8aa3b0b0b7820 */ /* 0x000fe20000400000 */
[----:B------:R-:W-:-:S04]  /*0f40*/  @P5 FMUL R21, R21, 0.25 ;  /* 0x3e80000015155820 */ /* 0x000fc80000400000 */
[----:B------:R-:W0:Y:S01]  /*0f50*/  MUFU.RCP R30, R30 ;  /* 0x0000001e001e7308 */ /* 0x000e220000001000 */
[----:B------:R-:W-:Y:S01]  /*0f60*/  FADD R28, R15, 1 ;  /* 0x3f8000000f1c7421 */ /* 0x000fe20000000000 */
[----:B------:R-:W-:Y:S01]  /*0f70*/  @P0 FMUL R26, R26, 0.25 ;  /* 0x3e8000001a1a0820 */ /* 0x000fe20000400000 */
[----:B------:R-:W-:Y:S01]  /*0f80*/  FSETP.GEU.AND P3, PT, R11, -126, PT ;  /* 0xc2fc00000b00780b */ /* 0x000fe20003f6e000 */
[----:B------:R-:W-:Y:S01]  /*0f90*/  FMUL R6, R6, R27 ;  /* 0x0000001b06067220 */ /* 0x000fe20000400000 */
[C---:B------:R-:W-:Y:S02]  /*0fa0*/  FSEL R14, R12.reuse, 1, P2 ;  /* 0x3f8000000c0e7808 */ /* 0x040fe40001000000 */
[----:B------:R-:W-:Y:S01]  /*0fb0*/  FSEL R27, R12, 1, P4 ;  /* 0x3f8000000c1b7808 */ /* 0x000fe20002000000 */
[----:B------:R-:W2:Y:S01]  /*0fc0*/  MUFU.RCP R21, R21 ;  /* 0x0000001500157308 */ /* 0x000ea20000001000 */
[----:B------:R-:W-:Y:S01]  /*0fd0*/  FSETP.GT.AND P4, PT, R28, 8.50705917302346158658e+37, PT ;  /* 0x7e8000001c00780b */ /* 0x000fe20003f84000 */
[----:B-1----:R-:W-:-:S06]  /*0fe0*/  FMUL R14, R29, R14 ;  /* 0x0000000e1d0e7220 */ /* 0x002fcc0000400000 */
[----:B------:R-:W1:Y:S01]  /*0ff0*/  MUFU.RCP R26, R26 ;  /* 0x0000001a001a7308 */ /* 0x000e620000001000 */
[----:B0-----:R-:W-:Y:S01]  /*1000*/  FMUL R27, R30, R27 ;  /* 0x0000001b1e1b7220 */ /* 0x001fe20000400000 */
[----:B------:R-:W-:Y:S01]  /*1010*/  FMUL R35, R35, R14 ;  /* 0x0000000e23237220 */ /* 0x000fe20000400000 */
[----:B------:R-:W-:Y:S01]  /*1020*/  FSEL R14, R12, 1, P5 ;  /* 0x3f8000000c0e7808 */ /* 0x000fe20002800000 */
[----:B------:R-:W-:Y:S01]  /*1030*/  FADD R29, RZ, -R19 ;  /* 0x80000013ff1d7221 */ /* 0x000fe20000000000 */
[----:B------:R-:W-:Y:S01]  /*1040*/  FMUL R18, R18, R27 ;  /* 0x0000001b12127220 */ /* 0x000fe20000400000 */
[----:B------:R-:W-:Y:S01]  /*1050*/  @!P3 FMUL R11, R11, 0.5 ;  /* 0x3f0000000b0bb820 */ /* 0x000fe20000400000 */
[----:B------:R-:W-:Y:S01]  /*1060*/  FSEL R27, R12, 1, P0 ;  /* 0x3f8000000c1b7808 */ /* 0x000fe20000000000 */
[----:B------:R-:W-:Y:S01]  /*1070*/  FMUL R29, R29, 1.4426950216293334961 ;  /* 0x3fb8aa3b1d1d7820 */ /* 0x000fe20000400000 */
[----:B------:R-:W-:Y:S01]  /*1080*/  @P4 FMUL R28, R28, 0.25 ;  /* 0x3e8000001c1c4820 */ /* 0x000fe20000400000 */
[----:B--2---:R-:W-:Y:S01]  /*1090*/  FMUL R14, R21, R14 ;  /* 0x0000000e150e7220 */ /* 0x004fe20000400000 */
[----:B------:R-:W0:Y:S01]  /*10a0*/  MUFU.EX2 R15, R11 ;  /* 0x0000000b000f7308 */ /* 0x000e220000000800 */
[----:B------:R-:W-:Y:S01]  /*10b0*/  FMUL R4, R4, R31 ;  /* 0x0000001f04047220 */ /* 0x000fe20000400000 */
[----:B------:R-:W-:Y:S01]  /*10c0*/  FADD R21, RZ, -R20 ;  /* 0x80000014ff157221 */ /* 0x000fe20000000000 */
[----:B-1----:R-:W-:Y:S01]  /*10d0*/  FMUL R31, R26, R27 ;  /* 0x0000001b1a1f7220 */ /* 0x002fe20000400000 */
[----:B------:R-:W-:-:S02]  /*10e0*/  FSETP.GEU.AND P6, PT, R29, -126, PT ;  /* 0xc2fc00001d00780b */ /* 0x000fc40003fce000 */
[----:B------:R-:W-:Y:S02]  /*10f0*/  FMUL R21, R21, 1.4426950216293334961 ;  /* 0x3fb8aa3b15157820 */ /* 0x000fe40000400000 */
[----:B------:R1:W2:Y:S01]  /*1100*/  MUFU.RCP R26, R28 ;  /* 0x0000001c001a7308 */ /* 0x0002a20000001000 */
[----:B------:R-:W-:Y:S01]  /*1110*/  FMUL R14, R25, R14 ;  /* 0x0000000e190e7220 */ /* 0x000fe20000400000 */
[----:B------:R-:W-:Y:S01]  /*1120*/  FADD R25, RZ, -R22 ;  /* 0x80000016ff197221 */ /* 0x000fe20000000000 */
[----:B------:R-:W-:Y:S01]  /*1130*/  FSETP.GEU.AND P0, PT, R21, -126, PT ;  /* 0xc2fc00001500780b */ /* 0x000fe20003f0e000 */
[----:B------:R-:W-:Y:S02]  /*1140*/  FMUL R24, R24, R31 ;  /* 0x0000001f18187220 */ /* 0x000fe40000400000 */
[----:B------:R-:W-:Y:S01]  /*1150*/  FMUL R25, R25, 1.4426950216293334961 ;  /* 0x3fb8aa3b19197820 */ /* 0x000fe20000400000 */
[----:B------:R-:W-:Y:S01]  /*1160*/  FADD R27, RZ, -R13 ;  /* 0x8000000dff1b7221 */ /* 0x000fe20000000000 */
[----:B------:R-:W-:Y:S01]  /*1170*/  FADD R30, RZ, -R23 ;  /* 0x80000017ff1e7221 */ /* 0x000fe20000000000 */
[----:B------:R-:W-:Y:S01]  /*1180*/  FSEL R31, R12, 1, P4 ;  /* 0x3f8000000c1f7808 */ /* 0x000fe20002000000 */
[----:B0-----:R-:W-:Y:S01]  /*1190*/  @!P3 FMUL R15, R15, R15 ;  /* 0x0000000f0f0fb220 */ /* 0x001fe20000400000 */
[----:B------:R-:W-:Y:S01]  /*11a0*/  FSETP.GEU.AND P1, PT, R25, -126, PT ;  /* 0xc2fc00001900780b */ /* 0x000fe20003f2e000 */
[----:B------:R-:W-:Y:S01]  /*11b0*/  @!P6 FMUL R29, R29, 0.5 ;  /* 0x3f0000001d1de820 */ /* 0x000fe20000400000 */
[----:B------:R-:W-:Y:S01]  /*11c0*/  FMUL R27, R27, 1.4426950216293334961 ;  /* 0x3fb8aa3b1b1b7820 */ /* 0x000fe20000400000 */
[----:B-1----:R-:W-:Y:S01]  /*11d0*/  FMUL R28, R30, 1.4426950216293334961 ;  /* 0x3fb8aa3b1e1c7820 */ /* 0x002fe20000400000 */
[----:B--2---:R-:W-:Y:S01]  /*11e0*/  FMUL R30, R26, R31 ;  /* 0x0000001f1a1e7220 */ /* 0x004fe20000400000 */
[----:B------:R-:W-:Y:S01]  /*11f0*/  FADD R26, R15, 1 ;  /* 0x3f8000000f1a7421 */ /* 0x000fe20000000000 */
[----:B------:R-:W-:Y:S01]  /*1200*/  FADD R15, RZ, -R8 ;  /* 0x80000008ff0f7221 */ /* 0x000fe20000000000 */
[----:B------:R-:W0:Y:S01]  /*1210*/  MUFU.EX2 R11, R29 ;  /* 0x0000001d000b7308 */ /* 0x000e220000000800 */
[----:B------:R-:W-:Y:S01]  /*1220*/  FSETP.GEU.AND P2, PT, R27, -126, PT ;  /* 0xc2fc00001b00780b */ /* 0x000fe20003f4e000 */
[----:B------:R-:W-:Y:S01]  /*1230*/  @!P0 FMUL R21, R21, 0.5 ;  /* 0x3f00000015158820 */ /* 0x000fe20000400000 */
[----:B------:R-:W-:Y:S01]  /*1240*/  FMUL R15, R15, 1.4426950216293334961 ;  /* 0x3fb8aa3b0f0f7820 */ /* 0x000fe20000400000 */
[----:B------:R-:W-:Y:S01]  /*1250*/  FSETP.GEU.AND P3, PT, R28, -126, PT ;  /* 0xc2fc00001c00780b */ /* 0x000fe20003f6e000 */
[----:B------:R-:W-:Y:S01]  /*1260*/  FADD R31, RZ, -R16 ;  /* 0x80000010ff1f7221 */ /* 0x000fe20000000000 */
[----:B------:R-:W-:-:S02]  /*1270*/  @!P1 FMUL R25, R25, 0.5 ;  /* 0x3f00000019199820 */ /* 0x000fc40000400000 */
[----:B------:R-:W1:Y:S01]  /*1280*/  MUFU.EX2 R21, R21 ;  /* 0x0000001500157308 */ /* 0x000e620000000800 */
[----:B------:R-:W-:Y:S01]  /*1290*/  FSETP.GEU.AND P5, PT, R15, -126, PT ;  /* 0xc2fc00000f00780b */ /* 0x000fe20003fae000 */
[----:B------:R-:W-:-:S04]  /*12a0*/  FMUL R31, R31, 1.4426950216293334961 ;  /* 0x3fb8aa3b1f1f7820 */ /* 0x000fc80000400000 */
[----:B------:R-:W-:Y:S01]  /*12b0*/  @!P2 FMUL R27, R27, 0.5 ;  /* 0x3f0000001b1ba820 */ /* 0x000fe20000400000 */
[----:B0-----:R-:W-:Y:S01]  /*12c0*/  @!P6 FMUL R11, R11, R11 ;  /* 0x0000000b0b0be220 */ /* 0x001fe20000400000 */
[----:B------:R-:W0:Y:S01]  /*12d0*/  MUFU.EX2 R25, R25 ;  /* 0x0000001900197308 */ /* 0x000e220000000800 */
[----:B------:R-:W-:Y:S01]  /*12e0*/  FSETP.GEU.AND P6, PT, R31, -126, PT ;  /* 0xc2fc00001f00780b */ /* 0x000fe20003fce000 */
[----:B------:R-:W-:-:S04]  /*12f0*/  @!P3 FMUL R28, R28, 0.5 ;  /* 0x3f0000001c1cb820 */ /* 0x000fc80000400000 */
[----:B------:R-:W-:Y:S02]  /*1300*/  @!P5 FMUL R15, R15, 0.5 ;  /* 0x3f0000000f0fd820 */ /* 0x000fe40000400000 */
[----:B------:R-:W2:Y:S01]  /*1310*/  MUFU.EX2 R27, R27 ;  /* 0x0000001b001b7308 */ /* 0x000ea20000000800 */
[----:B-1----:R-:W-:Y:S01]  /*1320*/  @!P0 FMUL R21, R21, R21 ;  /* 0x0000001515158220 */ /* 0x002fe20000400000 */
[----:B------:R-:W-:-:S03]  /*1330*/  FSETP.GT.AND P4, PT, R26, 8.50705917302346158658e+37, PT ;  /* 0x7e8000001a00780b */ /* 0x000fc60003f84000 */
[----:B------:R-:W-:-:S03]  /*1340*/  FADD R29, R21, 1 ;  /* 0x3f800000151d7421 */ /* 0x000fc60000000000 */
[----:B------:R-:W1:Y:S01]  /*1350*/  MUFU.EX2 R28, R28 ;  /* 0x0000001c001c7308 */ /* 0x000e620000000800 */
[----:B------:R-:W-:Y:S01]  /*1360*/  @!P6 FMUL R31, R31, 0.5 ;  /* 0x3f0000001f1fe820 */ /* 0x000fe20000400000 */
[----:B0-----:R-:W-:Y:S01]  /*1370*/  @!P1 FMUL R25, R25, R25 ;  /* 0x0000001919199220 */ /* 0x001fe20000400000 */
[----:B------:R-:W-:-:S05]  /*1380*/  FSETP.GT.AND P1, PT, R29, 8.50705917302346158658e+37, PT ;  /* 0x7e8000001d00780b */ /* 0x000fca0003f24000 */
[----:B------:R-:W0:Y:S01]  /*1390*/  MUFU.EX2 R15, R15 ;  /* 0x0000000f000f7308 */ /* 0x000e220000000800 */
[----:B------:R-:W-:Y:S01]  /*13a0*/  FADD R25, R25, 1 ;  /* 0x3f80000019197421 */ /* 0x000fe20000000000 */
[----:B--2---:R-:W-:Y:S01]  /*13b0*/  @!P2 FMUL R27, R27, R27 ;  /* 0x0000001b1b1ba220 */ /* 0x004fe20000400000 */
[----:B------:R-:W-:-:S05]  /*13c0*/  FMUL R17, R17, R30 ;  /* 0x0000001e11117220 */ /* 0x000fca0000400000 */
[----:B------:R-:W2:Y:S01]  /*13d0*/  MUFU.EX2 R21, R31 ;  /* 0x0000001f00157308 */ /* 0x000ea20000000800 */
[----:B------:R-:W-:Y:S01]  /*13e0*/  @P4 FMUL R26, R26, 0.25 ;  /* 0x3e8000001a1a4820 */ /* 0x000fe20000400000 */
[----:B------:R-:W-:Y:S01]  /*13f0*/  FADD R30, R11, 1 ;  /* 0x3f8000000b1e7421 */ /* 0x000fe20000000000 */
[----:B------:R-:W-:Y:S01]  /*1400*/  FSETP.GT.AND P2, PT, R25, 8.50705917302346158658e+37, PT ;  /* 0x7e8000001900780b */ /* 0x000fe20003f44000 */
[----:B------:R-:W-:Y:S01]  /*1410*/  FADD R27, R27, 1 ;  /* 0x3f8000001b1b7421 */ /* 0x000fe20000000000 */
[----:B-1----:R-:W-:Y:S01]  /*1420*/  @!P3 FMUL R28, R28, R28 ;  /* 0x0000001c1c1cb220 */ /* 0x002fe20000400000 */
[----:B0-----:R-:W-:Y:S01]  /*1430*/  @!P5 FMUL R15, R15, R15 ;  /* 0x0000000f0f0fd220 */ /* 0x001fe20000400000 */
[----:B------:R-:W-:Y:S01]  /*1440*/  FSETP.GT.AND P0, PT, R30, 8.50705917302346158658e+37, PT ;  /* 0x7e8000001e00780b */ /* 0x000fe20003f04000 */
[----:B------:R-:W0:Y:S01]  /*1450*/  MUFU.RCP R26, R26 ;  /* 0x0000001a001a7308 */ /* 0x000e220000001000 */
[----:B------:R-:W-:Y:S01]  /*1460*/  FSETP.GT.AND P3, PT, R27, 8.50705917302346158658e+37, PT ;  /* 0x7e8000001b00780b */ /* 0x000fe20003f64000 */
[----:B------:R-:W-:Y:S01]  /*1470*/  @P1 FMUL R29, R29, 0.25 ;  /* 0x3e8000001d1d1820 */ /* 0x000fe20000400000 */
[----:B------:R-:W-:Y:S01]  /*1480*/  FADD R28, R28, 1 ;  /* 0x3f8000001c1c7421 */ /* 0x000fe20000000000 */
[----:B------:R-:W-:Y:S01]  /*1490*/  FADD R15, R15, 1 ;  /* 0x3f8000000f0f7421 */ /* 0x000fe20000000000 */
[----:B--2---:R-:W-:Y:S01]  /*14a0*/  @!P6 FMUL R21, R21, R21 ;  /* 0x000000151515e220 */ /* 0x004fe20000400000 */
[----:B------:R-:W-:-:S02]  /*14b0*/  FSEL R11, R12, 1, P4 ;  /* 0x3f8000000c0b7808 */ /* 0x000fc40002000000 */
[----:B------:R-:W1:Y:S01]  /*14c0*/  MUFU.RCP R29, R29 ;  /* 0x0000001d001d7308 */ /* 0x000e620000001000 */
[----:B------:R-:W-:Y:S01]  /*14d0*/  FSETP.GT.AND P5, PT, R28, 8.50705917302346158658e+37, PT ;  /* 0x7e8000001c00780b */ /* 0x000fe20003fa4000 */
[----:B------:R-:W-:Y:S01]  /*14e0*/  @P2 FMUL R25, R25, 0.25 ;  /* 0x3e80000019192820 */ /* 0x000fe20000400000 */
[----:B------:R-:W-:Y:S01]  /*14f0*/  FSETP.GT.AND P4, PT, R15, 8.50705917302346158658e+37, PT ;  /* 0x7e8000000f00780b */ /* 0x000fe20003f84000 */
[----:B------:R-:W-:Y:S01]  /*1500*/  FADD R21, R21, 1 ;  /* 0x3f80000015157421 */ /* 0x000fe20000000000 */
[----:B------:R-:W-:Y:S01]  /*1510*/  @P0 FMUL R30, R30, 0.25 ;  /* 0x3e8000001e1e0820 */ /* 0x000fe20000400000 */
[----:B------:R-:W-:Y:S01]  /*1520*/  FSEL R31, R12, 1, P0 ;  /* 0x3f8000000c1f7808 */ /* 0x000fe20000000000 */
[----:B------:R-:W-:Y:S01]  /*1530*/  @P3 FMUL R27, R27, 0.25 ;  /* 0x3e8000001b1b3820 */ /* 0x000fe20000400000 */
[----:B------:R-:W2:Y:S01]  /*1540*/  MUFU.RCP R25, R25 ;  /* 0x0000001900197308 */ /* 0x000ea20000001000 */
[----:B------:R-:W-:Y:S01]  /*1550*/  FSETP.GT.AND P0, PT, R21, 8.50705917302346158658e+37, PT ;  /* 0x7e8000001500780b */ /* 0x000fe20003f04000 */
[----:B0-----:R-:W-:-:S06]  /*1560*/  FMUL R11, R26, R11 ;  /* 0x0000000b1a0b7220 */ /* 0x001fcc0000400000 */
[----:B------:R0:W-:Y:S01]  /*1570*/  MUFU.RCP R26, R30 ;  /* 0x0000001e001a7308 */ /* 0x0001e20000001000 */
[----:B------:R-:W-:Y:S01]  /*1580*/  @P5 FMUL R28, R28, 0.25 ;  /* 0x3e8000001c1c5820 */ /* 0x000fe20000400000 */
[----:B------:R-:W-:Y:S01]  /*1590*/  @P4 FMUL R15, R15, 0.25 ;  /* 0x3e8000000f0f4820 */ /* 0x000fe20000400000 */
[----:B0-----:R-:W-:-:S05]  /*15a0*/  FSEL R30, R12, 1, P1 ;  /* 0x3f8000000c1e7808 */ /* 0x001fca0000800000 */
[----:B------:R-:W0:Y:S01]  /*15b0*/  MUFU.RCP R27, R27 ;  /* 0x0000001b001b7308 */ /* 0x000e220000001000 */
[----:B-1----:R-:W-:Y:S01]  /*15c0*/  FMUL R29, R29, R30 ;  /* 0x0000001e1d1d7220 */ /* 0x002fe20000400000 */
[----:B------:R-:W-:Y:S01]  /*15d0*/  FSEL R30, R12, 1, P2 ;  /* 0x3f8000000c1e7808 */ /* 0x000fe20001000000 */
[----:B------:R-:W-:-:S05]  /*15e0*/  @P0 FMUL R21, R21, 0.25 ;  /* 0x3e80000015150820 */ /* 0x000fca0000400000 */
[----:B------:R-:W1:Y:S01]  /*15f0*/  MUFU.RCP R28, R28 ;  /* 0x0000001c001c7308 */ /* 0x000e620000001000 */
[----:B--2---:R-:W-:Y:S01]  /*1600*/  FMUL R25, R25, R30 ;  /* 0x0000001e19197220 */ /* 0x004fe20000400000 */
[----:B------:R-:W-:-:S06]  /*1610*/  FSEL R30, R12, 1, P3 ;  /* 0x3f8000000c1e7808 */ /* 0x000fcc0001800000 */
[----:B------:R-:W2:Y:S01]  /*1620*/  MUFU.RCP R15, R15 ;  /* 0x0000000f000f7308 */ /* 0x000ea20000001000 */
[----:B0-----:R-:W-:Y:S01]  /*1630*/  FMUL R30, R27, R30 ;  /* 0x0000001e1b1e7220 */ /* 0x001fe20000400000 */
[----:B------:R-:W-:Y:S02]  /*1640*/  LEA R7, R5, R32, 0x2 ;  /* 0x0000002005077211 */ /* 0x000fe400078e10ff */
[----:B------:R-:W-:-:S04]  /*1650*/  FSEL R27, R12, 1, P5 ;  /* 0x3f8000000c1b7808 */ /* 0x000fc80002800000 */
[----:B------:R-:W0:Y:S01]  /*1660*/  MUFU.RCP R21, R21 ;  /* 0x0000001500157308 */ /* 0x000e220000001000 */
[----:B------:R-:W-:Y:S01]  /*1670*/  FSEL R32, R12, 1, P4 ;  /* 0x3f8000000c207808 */ /* 0x000fe20002000000 */
[----:B-1----:R-:W-:Y:S01]  /*1680*/  FMUL R28, R28, R27 ;  /* 0x0000001b1c1c7220 */ /* 0x002fe20000400000 */
[----:B------:R-:W-:Y:S02]  /*1690*/  LEA R10, R5, R10, 0x2 ;  /* 0x0000000a050a7211 */ /* 0x000fe400078e10ff */
[----:B------:R-:W-:Y:S01]  /*16a0*/  FSEL R12, R12, 1, P0 ;  /* 0x3f8000000c0c7808 */ /* 0x000fe20000000000 */
[----:B--2---:R-:W-:Y:S01]  /*16b0*/  FMUL R27, R15, R32 ;  /* 0x000000200f1b7220 */ /* 0x004fe20000400000 */
[----:B------:R-:W-:Y:S01]  /*16c0*/  LEA R5, R5, R34, 0x2 ;  /* 0x0000002205057211 */ /* 0x000fe200078e10ff */
[----:B------:R-:W-:Y:S02]  /*16d0*/  STS [R10], R37 ;  /* 0x000000250a007388 */ /* 0x000fe40000000800 */
[----:B------:R-:W-:Y:S01]  /*16e0*/  FMUL R8, R8, R27 ;  /* 0x0000001b08087220 */ /* 0x000fe20000400000 */
[----:B------:R-:W-:Y:S01]  /*16f0*/  FMUL R26, R26, R31 ;  /* 0x0000001f1a1a7220 */ /* 0x000fe20000400000 */
[----:B------:R-:W-:Y:S01]  /*1700*/  STS [R9+0x400], R4 ;  /* 0x0004000409007388 */ /* 0x000fe20000000800 */
[----:B0-----:R-:W-:Y:S01]  /*1710*/  FMUL R15, R21, R12 ;  /* 0x0000000c150f7220 */ /* 0x001fe20000400000 */
[----:B------:R-:W-:-:S02]  /*1720*/  LOP3.LUT R12, R33, 0xfc, RZ, 0xc0, !PT ;  /* 0x000000fc210c7812 */ /* 0x000fc400078ec0ff */
[----:B------:R0:W-:Y:S01]  /*1730*/  STS [R7+0x800], R6 ;  /* 0x0008000607007388 */ /* 0x0001e20000000800 */
[----:B------:R-:W-:Y:S01]  /*1740*/  FMUL R36, R36, R11 ;  /* 0x0000000b24247220 */ /* 0x000fe20000400000 */
[----:B------:R-:W-:Y:S02]  /*1750*/  FMUL R26, R19, R26 ;  /* 0x0000001a131a7220 */ /* 0x000fe40000400000 */
[----:B------:R1:W-:Y:S01]  /*1760*/  STS [R5+0xc00], R8 ;  /* 0x000c000805007388 */ /* 0x0003e20000000800 */
[----:B------:R-:W-:Y:S01]  /*1770*/  PRMT R3, R12, 0x6540, R3 ;  /* 0x000065400c037816 */ /* 0x000fe20000000003 */
[----:B------:R-:W-:Y:S02]  /*1780*/  FMUL R12, R20, R29 ;  /* 0x0000001d140c7220 */ /* 0x000fe40000400000 */
[----:B------:R-:W-:Y:S01]  /*1790*/  STS [R10+0x100], R35 ;  /* 0x000100230a007388 */ /* 0x000fe20000000800 */
[----:B------:R-:W-:-:S03]  /*17a0*/  FMUL R25, R22, R25 ;  /* 0x0000001916197220 */ /* 0x000fc60000400000 */
[----:B------:R-:W-:Y:S01]  /*17b0*/  STS [R9+0x500], R18 ;  /* 0x0005001209007388 */ /* 0x000fe20000000800 */
[----:B------:R-:W-:-:S03]  /*17c0*/  FMUL R30, R13, R30 ;  /* 0x0000001e0d1e7220 */ /* 0x000fc60000400000 */
[----:B------:R-:W-:Y:S01]  /*17d0*/  STS [R7+0x900], R14 ;  /* 0x0009000e07007388 */ /* 0x000fe20000000800 */
[----:B------:R-:W-:-:S03]  /*17e0*/  FMUL R28, R23, R28 ;  /* 0x0000001c171c7220 */ /* 0x000fc60000400000 */
[----:B------:R-:W-:Y:S01]  /*17f0*/  STS [R5+0xd00], R24 ;  /* 0x000d001805007388 */ /* 0x000fe20000000800 */
[----:B------:R-:W-:-:S03]  /*1800*/  FMUL R20, R16, R15 ;  /* 0x0000000f10147220 */ /* 0x000fc60000400000 */
[----:B------:R-:W-:Y:S04]  /*1810*/  STS [R10+0x200], R17 ;  /* 0x000200110a007388 */ /* 0x000fe80000000800 */
[----:B------:R-:W-:Y:S04]  /*1820*/  STS [R9+0x600], R36 ;  /* 0x0006002409007388 */ /* 0x000fe80000000800 */
[----:B------:R-:W-:Y:S04]  /*1830*/  STS [R7+0xa00], R26 ;  /* 0x000a001a07007388 */ /* 0x000fe80000000800 */
[----:B------:R2:W-:Y:S01]  /*1840*/  STS [R5+0xe00], R12 ;  /* 0x000e000c05007388 */ /* 0x0005e20000000800 */
[----:B------:R-:W-:-:S03]  /*1850*/  LOP3.LUT R33, R33, 0x3fc, RZ, 0xc0, !PT ;  /* 0x000003fc21217812 */ /* 0x000fc600078ec0ff */
[----:B------:R-:W-:Y:S04]  /*1860*/  STS [R10+0x300], R25 ;  /* 0x000300190a007388 */ /* 0x000fe80000000800 */
[----:B------:R-:W-:Y:S04]  /*1870*/  STS [R9+0x700], R30 ;  /* 0x0007001e09007388 */ /* 0x000fe80000000800 */
[----:B------:R3:W-:Y:S04]  /*1880*/  STS [R7+0xb00], R28 ;  /* 0x000b001c07007388 */ /* 0x0007e80000000800 */
[----:B------:R4:W-:Y:S01]  /*1890*/  STS [R5+0xf00], R20 ;  /* 0x000f001405007388 */ /* 0x0009e20000000800 */
[----:B------:R-:W-:-:S02]  /*18a0*/  LOP3.LUT R11, R33, 0x400, RZ, 0xfc, !PT ;  /* 0x00000400210b7812 */ /* 0x000fc400078efcff */
[----:B0-----:R-:W-:Y:S02]  /*18b0*/  LOP3.LUT R6, R33, 0x800, RZ, 0xfc, !PT ;  /* 0x0000080021067812 */ /* 0x001fe400078efcff */
[----:B------:R-:W-:Y:S02]  /*18c0*/  SHF.R.U32.HI R4, RZ, 0x2, R0 ;  /* 0x00000002ff047819 */ /* 0x000fe40000011600 */
[----:B------:R-:W-:Y:S02]  /*18d0*/  SHF.R.U32.HI R11, RZ, 0x4, R11 ;  /* 0x00000004ff0b7819 */ /* 0x000fe4000001160b */
[----:B------:R-:W-:Y:S02]  /*18e0*/  SHF.R.U32.HI R6, RZ, 0x4, R6 ;  /* 0x00000004ff067819 */ /* 0x000fe40000011606 */
[----:B------:R-:W-:Y:S02]  /*18f0*/  LOP3.LUT R4, R4, 0x30, RZ, 0xc0, !PT ;  /* 0x0000003004047812 */ /* 0x000fe400078ec0ff */
[----:B------:R-:W-:-:S02]  /*1900*/  LOP3.LUT R11, R11, 0x70, RZ, 0xc0, !PT ;  /* 0x000000700b0b7812 */ /* 0x000fc400078ec0ff */
[----:B-1----:R-:W-:Y:S02]  /*1910*/  LOP3.LUT R8, R6, 0xb0, RZ, 0xc0, !PT ;  /* 0x000000b006087812 */ /* 0x002fe400078ec0ff */
[----:B------:R-:W-:Y:S02]  /*1920*/  IADD3 R4, R4, UR4, RZ ;  /* 0x0000000404047c10 */ /* 0x000fe4000fffe0ff */
[----:B------:R-:W-:Y:S02]  /*1930*/  IADD3 R6, R11, UR4, RZ ;  /* 0x000000040b067c10 */ /* 0x000fe4000fffe0ff */
[----:B--2---:R-:W-:Y:S02]  /*1940*/  IADD3 R12, R8, UR4, RZ ;  /* 0x00000004080c7c10 */ /* 0x004fe4000fffe0ff */
[C---:B------:R-:W-:Y:S02]  /*1950*/  LEA R4, R33.reuse, R4, 0x2 ;  /* 0x0000000421047211 */ /* 0x040fe400078e10ff */
[C---:B------:R-:W-:Y:S01]  /*1960*/  LEA R8, R33.reuse, R6, 0x2 ;  /* 0x0000000621087211 */ /* 0x040fe200078e10ff */
[----:B------:R-:W-:Y:S01]  /*1970*/  BAR.SYNC.DEFER_BLOCKING 0x0 ;  /* 0x0000000000007b1d */ /* 0x000fe20000010000 */
[----:B------:R-:W-:-:S02]  /*1980*/  LEA R16, R33, R12, 0x2 ;  /* 0x0000000c21107211 */ /* 0x000fc400078e10ff */
[----:B------:R-:W-:Y:S02]  /*1990*/  SHF.R.S32.HI R6, RZ, 0x1f, R3 ;  /* 0x0000001fff067819 */ /* 0x000fe40000011403 */
[----:B------:R-:W-:Y:S02]  /*19a0*/  SHF.R.U32.HI R21, RZ, 0x6, R0 ;  /* 0x00000006ff157819 */ /* 0x000fe40000011600 */
[----:B------:R-:W-:Y:S02]  /*19b0*/  LEA.HI R22, R6, R3, RZ, 0x6 ;  /* 0x0000000306167211 */ /* 0x000fe400078f30ff */
[----:B---3--:R-:W0:Y:S01]  /*19c0*/  LDC.64 R6, c[0x0][0x238] ;  /* 0x00008e00ff067b82 */ /* 0x008e220000000a00 */
[----:B------:R1:W2:Y:S04]  /*19d0*/  LDS.128 R12, [R4] ;  /* 0x00000000040c7984 */ /* 0x0002a80000000c00 */
[----:B------:R-:W3:Y:S04]  /*19e0*/  LDS.128 R8, [R8+0x1000] ;  /* 0x0010000008087984 */ /* 0x000ee80000000c00 */
[----:B------:R-:W5:Y:S01]  /*19f0*/  LDS.128 R16, [R16+0x2000] ;  /* 0x0020000010107984 */ /* 0x000f620000000c00 */
[----:B------:R-:W-:-:S02]  /*1a00*/  SGXT.U32 R21, R21, 0x2 ;  /* 0x000000021515781a */ /* 0x000fc40000000000 */
[C---:B------:R-:W-:Y:S02]  /*1a10*/  SHF.L.U32 R0, R22.reuse, 0x8, RZ ;  /* 0x0000000816007819 */ /* 0x040fe400000006ff */
[----:B------:R-:W-:Y:S02]  /*1a20*/  LOP3.LUT R2, R21, R2, RZ, 0xfc, !PT ;  /* 0x0000000215027212 */ /* 0x000fe400078efcff */
[----:B------:R-:W-:Y:S02]  /*1a30*/  LOP3.LUT R22, R22, 0xffffffc0, RZ, 0xc0, !PT ;  /* 0xffffffc016167812 */ /* 0x000fe400078ec0ff */
[----:B------:R-:W-:Y:S02]  /*1a40*/  LOP3.LUT R0, R0, 0xffffc000, RZ, 0xc0, !PT ;  /* 0xffffc00000007812 */ /* 0x000fe400078ec0ff */
[----:B----4-:R-:W-:Y:S02]  /*1a50*/  LOP3.LUT R5, R33, 0xc00, RZ, 0xfc, !PT ;  /* 0x00000c0021057812 */ /* 0x010fe400078efcff */
[----:B------:R-:W-:-:S02]  /*1a60*/  ISETP.GE.AND P0, PT, R3, 0x100, PT ;  /* 0x000001000300780c */ /* 0x000fc40003f06270 */
[----:B------:R-:W-:Y:S02]  /*1a70*/  LOP3.LUT R20, R2, 0x4, RZ, 0xfc, !PT ;  /* 0x0000000402147812 */ /* 0x000fe400078efcff */
[----:B------:R-:W-:Y:S02]  /*1a80*/  IADD3 R3, R0, R3, -R22 ;  /* 0x0000000300037210 */ /* 0x000fe40007ffe816 */
[C---:B-1----:R-:W-:Y:S02]  /*1a90*/  LOP3.LUT R4, R2.reuse, 0x8, RZ, 0xfc, !PT ;  /* 0x0000000802047812 */ /* 0x042fe400078efcff */
[----:B------:R-:W-:Y:S02]  /*1aa0*/  SHF.R.U32.HI R5, RZ, 0x4, R5 ;  /* 0x00000004ff057819 */ /* 0x000fe40000011605 */
[C---:B------:R-:W-:Y:S02]  /*1ab0*/  LOP3.LUT R0, R2.reuse, 0xc, RZ, 0xfc, !PT ;  /* 0x0000000c02007812 */ /* 0x040fe400078efcff */
[----:B------:R-:W-:-:S02]  /*1ac0*/  ISETP.LT.AND P3, PT, R2, 0x100, !P0 ;  /* 0x000001000200780c */ /* 0x000fc40004761270 */
[----:B------:R-:W-:Y:S02]  /*1ad0*/  ISETP.LT.AND P2, PT, R20, 0x100, !P0 ;  /* 0x000001001400780c */ /* 0x000fe40004741270 */
[----:B------:R-:W-:Y:S02]  /*1ae0*/  ISETP.LT.AND P1, PT, R4, 0x100, !P0 ;  /* 0x000001000400780c */ /* 0x000fe40004721270 */
[----:B------:R-:W-:Y:S02]  /*1af0*/  LOP3.LUT R22, R5, 0xf0, RZ, 0xc0, !PT ;  /* 0x000000f005167812 */ /* 0x000fe400078ec0ff */
[-C--:B------:R-:W-:Y:S02]  /*1b00*/  LEA R5, R2, R3.reuse, 0x6 ;  /* 0x0000000302057211 */ /* 0x080fe400078e30ff */
[----:B------:R-:W-:Y:S02]  /*1b10*/  ISETP.LT.AND P0, PT, R0, 0x100, !P0 ;  /* 0x000001000000780c */ /* 0x000fe40004701270 */
[----:B------:R-:W-:-:S02]  /*1b20*/  LEA R21, R20, R3, 0x6 ;  /* 0x0000000314157211 */ /* 0x000fc400078e30ff */
[----:B------:R-:W-:Y:S01]  /*1b30*/  LEA R23, R4, R3, 0x6 ;  /* 0x0000000304177211 */ /* 0x000fe200078e30ff */
[----:B0-----:R-:W-:Y:S01]  /*1b40*/  IMAD.WIDE R4, R5, 0x4, R6 ;  /* 0x0000000405047825 */ /* 0x001fe200078e0206 */
[----:B------:R-:W-:-:S03]  /*1b50*/  IADD3 R2, R22, UR4, RZ ;  /* 0x0000000416027c10 */ /* 0x000fc6000fffe0ff */
[--C-:B------:R-:W-:Y:S01]  /*1b60*/  IMAD.WIDE R20, R21, 0x4, R6.reuse ;  /* 0x0000000415147825 */ /* 0x100fe200078e0206 */
[----:B--2---:R0:W-:Y:S03]  /*1b70*/  @P3 STG.E.128 desc[UR6][R4.64], R12 ;  /* 0x0000000c04003986 */ /* 0x0041e6000c101d06 */
[----:B------:R-:W-:Y:S01]  /*1b80*/  IMAD.WIDE R22, R23, 0x4, R6 ;  /* 0x0000000417167825 */ /* 0x000fe200078e0206 */
[----:B---3--:R0:W-:Y:S01]  /*1b90*/  @P2 STG.E.128 desc[UR6][R20.64], R8 ;  /* 0x0000000814002986 */ /* 0x0081e2000c101d06 */
[----:B------:R-:W-:-:S03]  /*1ba0*/  LEA R2, R33, R2, 0x2 ;  /* 0x0000000221027211 */ /* 0x000fc600078e10ff */
[----:B-----5:R0:W-:Y:S02]  /*1bb0*/  @P1 STG.E.128 desc[UR6][R22.64], R16 ;  /* 0x0000001016001986 */ /* 0x0201e4000c101d06 */
[----:B0-----:R-:W-:Y:S05]  /*1bc0*/  @!P0 EXIT ;  /* 0x000000000000894d */ /* 0x001fea0003800000 */
[----:B0-----:R-:W0:Y:S01]  /*1bd0*/  LDS.128 R8, [R2+0x3000] ;  /* 0x0030000002087984 */ /* 0x001e220000000c00 */
[----:B------:R-:W-:-:S05]  /*1be0*/  LEA R3, R0, R3, 0x6 ;  /* 0x0000000300037211 */ /* 0x000fca00078e30ff */
[----:B------:R-:W-:-:S05]  /*1bf0*/  IMAD.WIDE R6, R3, 0x4, R6 ;  /* 0x0000000403067825 */ /* 0x000fca00078e0206 */
[----:B0-----:R-:W-:Y:S01]  /*1c00*/  STG.E.128 desc[UR6][R6.64], R8 ;  /* 0x0000000806007986 */ /* 0x001fe2000c101d06 */
[----:B------:R-:W-:Y:S05]  /*1c10*/  EXIT ;  /* 0x000000000000794d */ /* 0x000fea0003800000 */
.L_x_0:
[----:B------:R-:W-:-:S00]  /*1c20*/  BRA `(.L_x_0) ;  /* 0xfffffffc00fc7947 */ /* 0x000fc0000383ffff */
[----:B------:R-:W-:-:S00]  /*1c30*/  NOP ;  /* 0x0000000000007918 */ /* 0x000fc00000000000 */
        /* <DEDUP_REMOVED lines=12> */
.L_x_1:


//--------------------- .nv.global.init           --------------------------
	.section	.nv.global.init,"aw",@progbits
.nv.global.init:
	.type		_$_str,@object
	.size		_$_str,(_$_str_$_2 - _$_str)
_$_str:
        /*0000*/ 	.byte	0x5f, 0x5f, 0x43, 0x55, 0x44, 0x41, 0x5f, 0x46, 0x54, 0x5a, 0x00
	.type		_$_str_$_2,@object
	.size		_$_str_$_2,(.L_1 - _$_str_$_2)
_$_str_$_2:
        /*000b*/ 	.byte	0x5f, 0x5f, 0x43, 0x55, 0x44, 0x41, 0x5f, 0x50, 0x52, 0x45, 0x43, 0x5f, 0x53, 0x51, 0x52, 0x54
        /*001b*/ 	.byte	0x00
.L_1:


//--------------------- .nv.shared.triton_poi_fused__native_batch_norm_legit_no_training_silu_32 --------------------------
	.section	.nv.shared.triton_poi_fused__native_batch_norm_legit_no_training_silu_32,"aw",@nobits
	.sectionflags	@""
	.align	16
	.zero		1024


//--------------------- .nv.constant0.triton_poi_fused__native_batch_norm_legit_no_training_silu_32 --------------------------
	.section	.nv.constant0.triton_poi_fused__native_batch_norm_legit_no_training_silu_32,"a",@progbits
	.sectionflags	@""
	.align	4
.nv.constant0.triton_poi_fused__native_batch_norm_legit_no_training_silu_32:
	.zero		584
